	.headerflags	@"EF_CUDA_TEXMODE_UNIFIED EF_CUDA_64BIT_ADDRESS EF_CUDA_ACCELERATORS EF_CUDA_SM90 EF_CUDA_VIRTUAL_SM(EF_CUDA_SM90)"
	.elftype	@"ET_EXEC"


//--------------------- .nv.info                  --------------------------
	.section	.nv.info,"",@"SHT_CUDA_INFO"
	.align	4


	//----- nvinfo : EIATTR_REGCOUNT
	.align		4
        /*0000*/ 	.byte	0x04, 0x2f
        /*0002*/ 	.short	(.L_1 - .L_0)
	.align		4
.L_0:
        /*0004*/ 	.word	index@(triton_poi_fused_constant_pad_nd_relu_37)
        /*0008*/ 	.word	0x00000010


	//----- nvinfo : EIATTR_MIN_STACK_SIZE
	.align		4
.L_1:
        /*000c*/ 	.byte	0x04, 0x12
        /*000e*/ 	.short	(.L_3 - .L_2)
	.align		4
.L_2:
        /*0010*/ 	.word	index@(triton_poi_fused_constant_pad_nd_relu_37)
        /*0014*/ 	.word	0x00000000


	//----- nvinfo : EIATTR_FRAME_SIZE
	.align		4
.L_3:
        /*0018*/ 	.byte	0x04, 0x11
        /*001a*/ 	.short	(.L_5 - .L_4)
	.align		4
.L_4:
        /*001c*/ 	.word	index@(triton_poi_fused_constant_pad_nd_relu_37)
        /*0020*/ 	.word	0x00000000


	//----- nvinfo : EIATTR_MIN_STACK_SIZE
	.align		4
.L_5:
        /*0024*/ 	.byte	0x04, 0x12
        /*0026*/ 	.short	(.L_7 - .L_6)
	.align		4
.L_6:
        /*0028*/ 	.word	index@(triton_poi_fused_constant_pad_nd_relu_37)
        /*002c*/ 	.word	0x00000000
.L_7:


//--------------------- .nv.info.triton_poi_fused_constant_pad_nd_relu_37 --------------------------
	.section	.nv.info.triton_poi_fused_constant_pad_nd_relu_37,"",@"SHT_CUDA_INFO"
	.sectionflags	@""
	.align	4


	//----- nvinfo : EIATTR_CUDA_API_VERSION
	.align		4
        /*0000*/ 	.byte	0x04, 0x37
        /*0002*/ 	.short	(.L_9 - .L_8)
.L_8:
        /*0004*/ 	.word	0x0000007c


	//----- nvinfo : EIATTR_KPARAM_INFO
	.align		4
.L_9:
        /*0008*/ 	.byte	0x04, 0x17
        /*000a*/ 	.short	(.L_11 - .L_10)
.L_10:
        /*000c*/ 	.word	0x00000000
        /*0010*/ 	.short	0x0003
        /*0012*/ 	.short	0x0018
        /*0014*/ 	.byte	0x00, 0xf0, 0x11, 0x00


	//----- nvinfo : EIATTR_KPARAM_INFO
	.align		4
.L_11:
        /*0018*/ 	.byte	0x04, 0x17
        /*001a*/ 	.short	(.L_13 - .L_12)
.L_12:
        /*001c*/ 	.word	0x00000000
        /*0020*/ 	.short	0x0002
        /*0022*/ 	.short	0x0010
        /*0024*/ 	.byte	0x00, 0xf4, 0x21, 0x00


	//----- nvinfo : EIATTR_KPARAM_INFO
	.align		4
.L_13:
        /*0028*/ 	.byte	0x04, 0x17
        /*002a*/ 	.short	(.L_15 - .L_14)
.L_14:
        /*002c*/ 	.word	0x00000000
        /*0030*/ 	.short	0x0001
        /*0032*/ 	.short	0x0008
        /*0034*/ 	.byte	0x00, 0xf4, 0x21, 0x00


	//----- nvinfo : EIATTR_KPARAM_INFO
	.align		4
.L_15:
        /*0038*/ 	.byte	0x04, 0x17
        /*003a*/ 	.short	(.L_17 - .L_16)
.L_16:
        /*003c*/ 	.word	0x00000000
        /*0040*/ 	.short	0x0000
        /*0042*/ 	.short	0x0000
        /*0044*/ 	.byte	0x00, 0xf4, 0x21, 0x00


	//----- nvinfo : EIATTR_SPARSE_MMA_MASK
	.align		4
.L_17:
        /*0048*/ 	.byte	0x03, 0x50
        /*004a*/ 	.short	0x0000


	//----- nvinfo : EIATTR_MAXREG_COUNT
	.align		4
        /*004c*/ 	.byte	0x03, 0x1b
        /*004e*/ 	.short	0x00ff


	//----- nvinfo : EIATTR_EXIT_INSTR_OFFSETS
	.align		4
        /*0050*/ 	.byte	0x04, 0x1c
        /*0052*/ 	.short	(.L_19 - .L_18)


	//   ....[0]....
.L_18:
        /*0054*/ 	.word	0x00000370


	//   ....[1]....
        /*0058*/ 	.word	0x00000390


	//----- nvinfo : EIATTR_REQNTID
	.align		4
.L_19:
        /*005c*/ 	.byte	0x04, 0x10
        /*005e*/ 	.short	(.L_21 - .L_20)
.L_20:
        /*0060*/ 	.word	0x00000080
        /*0064*/ 	.word	0x00000001
        /*0068*/ 	.word	0x00000001


	//----- nvinfo : EIATTR_CRS_STACK_SIZE
	.align		4
.L_21:
        /*006c*/ 	.byte	0x04, 0x1e
        /*006e*/ 	.short	(.L_23 - .L_22)
.L_22:
        /*0070*/ 	.word	0x00000000


	//----- nvinfo : EIATTR_CBANK_PARAM_SIZE
	.align		4
.L_23:
        /*0074*/ 	.byte	0x03, 0x19
        /*0076*/ 	.short	0x001c


	//----- nvinfo : EIATTR_PARAM_CBANK
	.align		4
        /*0078*/ 	.byte	0x04, 0x0a
        /*007a*/ 	.short	(.L_25 - .L_24)
	.align		4
.L_24:
        /*007c*/ 	.word	index@(.nv.constant0.triton_poi_fused_constant_pad_nd_relu_37)
        /*0080*/ 	.short	0x0210
        /*0082*/ 	.short	0x001c


	//----- nvinfo : EIATTR_SW_WAR
	.align		4
.L_25:
        /*0084*/ 	.byte	0x04, 0x36
        /*0086*/ 	.short	(.L_27 - .L_26)
.L_26:
        /*0088*/ 	.word	0x00000008
.L_27:


//--------------------- .nv.callgraph             --------------------------
	.section	.nv.callgraph,"",@"SHT_CUDA_CALLGRAPH"
	.align	4
	.sectionentsize	8
	.align		4
        /*0000*/ 	.word	0x00000000
	.align		4
        /*0004*/ 	.word	0xffffffff
	.align		4
        /*0008*/ 	.word	0x00000000
	.align		4
        /*000c*/ 	.word	0xfffffffe
	.align		4
        /*0010*/ 	.word	0x00000000
	.align		4
        /*0014*/ 	.word	0xfffffffd
	.align		4
        /*0018*/ 	.word	0x00000000
	.align		4
        /*001c*/ 	.word	0xfffffffc


//--------------------- .text.triton_poi_fused_constant_pad_nd_relu_37 --------------------------
	.section	.text.triton_poi_fused_constant_pad_nd_relu_37,"ax",@progbits
	.align	128
        .global         triton_poi_fused_constant_pad_nd_relu_37
        .type           triton_poi_fused_constant_pad_nd_relu_37,@function
        .size           triton_poi_fused_constant_pad_nd_relu_37,(.L_x_3 - triton_poi_fused_constant_pad_nd_relu_37)
        .other          triton_poi_fused_constant_pad_nd_relu_37,@"STO_CUDA_ENTRY STV_DEFAULT"
triton_poi_fused_constant_pad_nd_relu_37:
.text.triton_poi_fused_constant_pad_nd_relu_37:
[----:B------:R-:W0:Y:S02]  /*0000*/  LDC R1, c[0x0][0x28] ;  /* 0x00000a00ff017b82 */ /* 0x000e240000000800 */
[----:B------:R-:W1:Y:S01]  /*0010*/  S2R R2, SR_TID.X ;  /* 0x0000000000027919 */ /* 0x000e620000002100 */
[----:B------:R-:W-:Y:S01]  /*0020*/  ULDC.64 UR4, c[0x0][0x210] ;  /* 0x0000840000047ab9 */ /* 0x000fe20000000a00 */
[----:B------:R-:W-:Y:S01]  /*0030*/  BSSY B0, `(.L_x_0) ;  /* 0x000002b000007945 */ /* 0x000fe20003800000 */
[----:B------:R-:W2:Y:S01]  /*0040*/  S2R R3, SR_CTAID.X ;  /* 0x0000000000037919 */ /* 0x000ea20000002500 */
[----:B-1----:R-:W-:-:S05]  /*0050*/  LOP3.LUT R2, R2, 0x7f, RZ, 0xc0, !PT ;  /* 0x0000007f02027812 */ /* 0x002fca00078ec0ff */
[----:B--2---:R-:W-:Y:S02]  /*0060*/  IMAD R3, R3, 0x80, R2 ;  /* 0x0000008003037824 */ /* 0x004fe400078e0202 */
[----:B------:R-:W-:Y:S02]  /*0070*/  IMAD.MOV.U32 R2, RZ, RZ, RZ ;  /* 0x000000ffff027224 */ /* 0x000fe400078e00ff */
[----:B------:R-:W-:-:S04]  /*0080*/  IMAD.HI R4, R3, 0x2e8ba2e9, RZ ;  /* 0x2e8ba2e903047827 */ /* 0x000fc800078e02ff */
[----:B------:R-:W-:Y:S01]  /*0090*/  IMAD.HI R0, R3, -0x5a814afd, R2 ;  /* 0xa57eb50303007827 */ /* 0x000fe200078e0202 */
[----:B------:R-:W-:-:S04]  /*00a0*/  SHF.R.U32.HI R7, RZ, 0x1f, R4 ;  /* 0x0000001fff077819 */ /* 0x000fc80000011604 */
[----:B------:R-:W-:Y:S02]  /*00b0*/  SHF.R.U32.HI R5, RZ, 0x1f, R0 ;  /* 0x0000001fff057819 */ /* 0x000fe40000011600 */
[----:B------:R-:W-:Y:S01]  /*00c0*/  LEA.HI.SX32 R7, R4, R7, 0x1c ;  /* 0x0000000704077211 */ /* 0x000fe200078fe2ff */
[----:B------:R-:W-:Y:S01]  /*00d0*/  IMAD.MOV.U32 R4, RZ, RZ, RZ ;  /* 0x000000ffff047224 */ /* 0x000fe200078e00ff */
[----:B------:R-:W-:Y:S01]  /*00e0*/  LEA.HI.SX32 R9, R0, R5, 0x17 ;  /* 0x0000000500097211 */ /* 0x000fe200078fbaff */
[----:B------:R-:W-:Y:S02]  /*00f0*/  IMAD.MOV.U32 R5, RZ, RZ, R3 ;  /* 0x000000ffff057224 */ /* 0x000fe400078e0003 */
[----:B------:R-:W-:-:S04]  /*0100*/  IMAD.HI R6, R7, 0x38e38e39, RZ ;  /* 0x38e38e3907067827 */ /* 0x000fc800078e02ff */
[----:B------:R-:W-:Y:S01]  /*0110*/  IMAD.HI R0, R9, 0x38e38e39, RZ ;  /* 0x38e38e3909007827 */ /* 0x000fe200078e02ff */
[----:B------:R-:W-:-:S03]  /*0120*/  SHF.R.S32.HI R13, RZ, 0x1, R6 ;  /* 0x00000001ff0d7819 */ /* 0x000fc60000011406 */
[----:B------:R-:W-:Y:S01]  /*0130*/  IMAD.HI R4, R3, -0x6ce4b46f, R4 ;  /* 0x931b4b9103047827 */ /* 0x000fe200078e0204 */
[----:B------:R-:W-:Y:S02]  /*0140*/  SHF.R.S32.HI R11, RZ, 0x1, R0 ;  /* 0x00000001ff0b7819 */ /* 0x000fe40000011400 */
[----:B------:R-:W-:Y:S02]  /*0150*/  LEA.HI R8, R6, R13, RZ, 0x1 ;  /* 0x0000000d06087211 */ /* 0x000fe400078f08ff */
[----:B------:R-:W-:Y:S02]  /*0160*/  LEA.HI R6, R0, R11, RZ, 0x1 ;  /* 0x0000000b00067211 */ /* 0x000fe400078f08ff */
[----:B------:R-:W-:Y:S01]  /*0170*/  SHF.R.U32.HI R5, RZ, 0x1f, R4 ;  /* 0x0000001fff057819 */ /* 0x000fe20000011604 */
[----:B------:R-:W-:Y:S02]  /*0180*/  IMAD R11, R8, -0x9, R7 ;  /* 0xfffffff7080b7824 */ /* 0x000fe400078e0207 */
[----:B------:R-:W-:Y:S01]  /*0190*/  IMAD R8, R6, -0x9, R9 ;  /* 0xfffffff706087824 */ /* 0x000fe200078e0209 */
[----:B------:R-:W-:Y:S01]  /*01a0*/  LEA.HI.SX32 R0, R4, R5, 0x14 ;  /* 0x0000000504007211 */ /* 0x000fe200078fa2ff */
[----:B------:R-:W1:Y:S01]  /*01b0*/  LDC.64 R6, c[0x0][0x218] ;  /* 0x00008600ff067b82 */ /* 0x000e620000000a00 */
[----:B------:R-:W-:-:S02]  /*01c0*/  IMAD R9, R9, -0x318, R3 ;  /* 0xfffffce809097824 */ /* 0x000fc400078e0203 */
[----:B------:R-:W-:Y:S01]  /*01d0*/  VIMNMX R11, R8, R11, PT ;  /* 0x0000000b080b7248 */ /* 0x000fe20003fe0100 */
[----:B------:R-:W-:Y:S02]  /*01e0*/  IMAD R0, R0, 0x1600, RZ ;  /* 0x0000160000007824 */ /* 0x000fe400078e02ff */
[----:B------:R-:W-:Y:S01]  /*01f0*/  IMAD R8, R8, 0x2c0, RZ ;  /* 0x000002c008087824 */ /* 0x000fe200078e02ff */
[----:B------:R-:W-:Y:S01]  /*0200*/  ISETP.GT.AND P0, PT, R11, RZ, PT ;  /* 0x000000ff0b00720c */ /* 0x000fe20003f04270 */
[----:B------:R-:W2:Y:S01]  /*0210*/  LDC.64 R4, c[0x0][0x220] ;  /* 0x00008800ff047b82 */ /* 0x000ea20000000a00 */
[--C-:B------:R-:W-:Y:S02]  /*0220*/  SHF.R.S32.HI R11, RZ, 0x1f, R0.reuse ;  /* 0x0000001fff0b7819 */ /* 0x100fe40000011400 */
[----:B------:R-:W-:Y:S02]  /*0230*/  ISETP.LT.AND P1, PT, R3, 0x6f60, P0 ;  /* 0x00006f600300780c */ /* 0x000fe40000721270 */
[----:B------:R-:W-:-:S02]  /*0240*/  IADD3 R0, P2, P3, R8, R9, R0 ;  /* 0x0000000908007210 */ /* 0x000fc40007b5e000 */
[----:B------:R-:W-:Y:S02]  /*0250*/  SHF.R.S32.HI R9, RZ, 0x1f, R9 ;  /* 0x0000001fff097819 */ /* 0x000fe40000011409 */
[----:B------:R-:W-:-:S04]  /*0260*/  SHF.R.S32.HI R8, RZ, 0x1f, R8 ;  /* 0x0000001fff087819 */ /* 0x000fc80000011408 */
[----:B------:R-:W-:Y:S02]  /*0270*/  IADD3.X R9, R8, R9, R11, P2, P3 ;  /* 0x0000000908097210 */ /* 0x000fe400017e640b */
[----:B------:R-:W-:-:S04]  /*0280*/  LEA R8, P2, R0, UR4, 0x2 ;  /* 0x0000000400087c11 */ /* 0x000fc8000f8410ff */
[----:B------:R-:W-:Y:S01]  /*0290*/  LEA.HI.X R9, R0, UR5, R9, 0x2, P2 ;  /* 0x0000000500097c11 */ /* 0x000fe200090f1409 */
[----:B------:R-:W-:Y:S01]  /*02a0*/  ULDC.64 UR4, c[0x0][0x208] ;  /* 0x0000820000047ab9 */ /* 0x000fe20000000a00 */
[----:B------:R-:W-:Y:S01]  /*02b0*/  IMAD.MOV.U32 R0, RZ, RZ, RZ ;  /* 0x000000ffff007224 */ /* 0x000fe200078e00ff */
[----:B-1----:R-:W-:Y:S06]  /*02c0*/  @!P1 BRA `(.L_x_1) ;  /* 0x0000000000049947 */ /* 0x002fec0003800000 */
[----:B------:R1:W5:Y:S02]  /*02d0*/  LDG.E R0, desc[UR4][R8.64+-0xc60] ;  /* 0xfff3a00408007981 */ /* 0x000364000c1e1900 */
.L_x_1:
[----:B------:R-:W-:Y:S05]  /*02e0*/  BSYNC B0 ;  /* 0x0000000000007941 */ /* 0x000fea0003800000 */
.L_x_0:
[----:B-1---5:R-:W-:Y:S01]  /*02f0*/  SEL R9, R0, RZ, P1 ;  /* 0x000000ff00097207 */ /* 0x022fe20000800000 */
[C---:B------:R-:W-:Y:S01]  /*0300*/  IMAD.WIDE R6, R3.reuse, 0x4, R6 ;  /* 0x0000000403067825 */ /* 0x040fe200078e0206 */
[----:B------:R-:W-:Y:S02]  /*0310*/  ISETP.GE.AND P2, PT, R3, 0x6f60, PT ;  /* 0x00006f600300780c */ /* 0x000fe40003f46270 */
[----:B------:R-:W-:Y:S01]  /*0320*/  FSETP.GEU.AND P1, PT, R9, RZ, PT ;  /* 0x000000ff0900720b */ /* 0x000fe20003f2e000 */
[----:B--2---:R-:W-:-:S03]  /*0330*/  IMAD.WIDE R4, R3, 0x4, R4 ;  /* 0x0000000403047825 */ /* 0x004fc600078e0204 */
[----:B------:R-:W-:-:S04]  /*0340*/  FSEL R0, R9, RZ, P1 ;  /* 0x000000ff09007208 */ /* 0x000fc80000800000 */
[----:B------:R-:W-:-:S05]  /*0350*/  SEL R11, R0, RZ, P0 ;  /* 0x000000ff000b7207 */ /* 0x000fca0000000000 */
[----:B------:R1:W-:Y:S01]  /*0360*/  @!P2 STG.E desc[UR4][R6.64], R11 ;  /* 0x0000000b0600a986 */ /* 0x0003e2000c101904 */
[----:B------:R-:W-:Y:S05]  /*0370*/  @P2 EXIT ;  /* 0x000000000000294d */ /* 0x000fea0003800000 */
[----:B------:R-:W-:Y:S01]  /*0380*/  STG.E desc[UR4][R4.64], R9 ;  /* 0x0000000904007986 */ /* 0x000fe2000c101904 */
[----:B------:R-:W-:Y:S05]  /*0390*/  EXIT ;  /* 0x000000000000794d */ /* 0x000fea0003800000 */
.L_x_2:
[----:B------:R-:W-:-:S00]  /*03a0*/  BRA `(.L_x_2) ;  /* 0xfffffffc00fc7947 */ /* 0x000fc0000383ffff */
[----:B------:R-:W-:-:S00]  /*03b0*/  NOP ;  /* 0x0000000000007918 */ /* 0x000fc00000000000 */
        /* <DEDUP_REMOVED lines=12> */
.L_x_3:


//--------------------- .nv.constant0.triton_poi_fused_constant_pad_nd_relu_37 --------------------------
	.section	.nv.constant0.triton_poi_fused_constant_pad_nd_relu_37,"a",@progbits
	.sectionflags	@""
	.align	4
.nv.constant0.triton_poi_fused_constant_pad_nd_relu_37:
	.zero		556
